//
// Generated by NVIDIA NVVM Compiler
//
// Compiler Build ID: CL-36424714
// Cuda compilation tools, release 13.0, V13.0.88
// Based on NVVM 20.0.0
//

.version 9.0
.target sm_100
.address_size 64

	// .globl	_Z21shfl_xor_sync_examplev
.extern .func  (.param .b32 func_retval0) vprintf
(
	.param .b64 vprintf_param_0,
	.param .b64 vprintf_param_1
)
;
.global .align 1 .b8 $str[48] = {66, 101, 102, 111, 114, 101, 32, 95, 95, 115, 104, 102, 108, 95, 120, 111, 114, 95, 115, 121, 110, 99, 58, 32, 84, 104, 114, 101, 97, 100, 32, 37, 100, 32, 104, 97, 115, 32, 118, 97, 108, 117, 101, 32, 37, 100, 10};
.global .align 1 .b8 $str$1[47] = {65, 102, 116, 101, 114, 32, 95, 95, 115, 104, 102, 108, 95, 120, 111, 114, 95, 115, 121, 110, 99, 58, 32, 84, 104, 114, 101, 97, 100, 32, 37, 100, 32, 104, 97, 115, 32, 118, 97, 108, 117, 101, 32, 37, 100, 10};

.visible .entry _Z21shfl_xor_sync_examplev()
{
	.local .align 8 .b8 	__local_depot0[8];
	.reg .b64 	%SP;
	.reg .b64 	%SPL;
	.reg .pred 	%p<2>;
	.reg .b32 	%r<7>;
	.reg .b64 	%rd<7>;

	mov.u64 	%SPL, __local_depot0;
	cvta.local.u64 	%SP, %SPL;
	add.u64 	%rd1, %SP, 0;
	add.u64 	%rd2, %SPL, 0;
	mov.u32 	%r1, %tid.x;
	st.local.v2.u32 	[%rd2], {%r1, %r1};
	mov.u64 	%rd3, $str;
	cvta.global.u64 	%rd4, %rd3;
	{ // callseq 0, 0
	.param .b64 param0;
	st.param.b64 	[param0], %rd4;
	.param .b64 param1;
	st.param.b64 	[param1], %rd1;
	.param .b32 retval0;
	call.uni (retval0), 
	vprintf, 
	(
	param0, 
	param1
	);
	ld.param.b32 	%r2, [retval0];
	} // callseq 0
	shfl.sync.bfly.b32	%r4|%p1, %r1, 2, 31, -1;
	st.local.v2.u32 	[%rd2], {%r1, %r4};
	mov.u64 	%rd5, $str$1;
	cvta.global.u64 	%rd6, %rd5;
	{ // callseq 1, 0
	.param .b64 param0;
	st.param.b64 	[param0], %rd6;
	.param .b64 param1;
	st.param.b64 	[param1], %rd1;
	.param .b32 retval0;
	call.uni (retval0), 
	vprintf, 
	(
	param0, 
	param1
	);
	ld.param.b32 	%r5, [retval0];
	} // callseq 1
	ret;

}


// ===== COMPILED SASS (sm_100) =====

	.target	sm_100

	.elftype	@"ET_EXEC"


//--------------------- .note.nv.tkinfo           --------------------------
	.section	.note.nv.tkinfo,"",@"SHT_NOTE"
	.sectionflags	@"SHF_NOTE_NV_TKINFO"
	.tkinfo
        /*0018*/ 	.word	0x00000002
        /*0030*/ 	.string	""
        /*0030*/ 	.string	"ptxas"
        /*0030*/ 	.string	"Cuda compilation tools, release 13.0, V13.0.88"
        /*0030*/ 	.string	"Build cuda_13.0.r13.0/compiler.36424714_0"
        /*0030*/ 	.string	"-arch sm_100 -m 64 "



//--------------------- .note.nv.cuinfo           --------------------------
	.section	.note.nv.cuinfo,"",@"SHT_NOTE"
	.sectionflags	@"SHF_NOTE_NV_CUINFO"
        /*0018*/ 	.short	0x0002
        /*001a*/ 	.short	0x0064
        /*001c*/ 	.short	0x0082
	.zero		2


//--------------------- .nv.info                  --------------------------
	.section	.nv.info,"",@"SHT_CUDA_INFO"
	.align	4


	//----- nvinfo : EIATTR_REGCOUNT
	.align		4
        /*0000*/ 	.byte	0x04, 0x2f
        /*0002*/ 	.short	(.L_3 - .L_2)
	.align		4
.L_2:
        /*0004*/ 	.word	index@(_Z21shfl_xor_sync_examplev)
        /*0008*/ 	.word	0x00000018


	//----- nvinfo : EIATTR_FRAME_SIZE
	.align		4
.L_3:
        /*000c*/ 	.byte	0x04, 0x11
        /*000e*/ 	.short	(.L_5 - .L_4)
	.align		4
.L_4:
        /*0010*/ 	.word	index@(_Z21shfl_xor_sync_examplev)
        /*0014*/ 	.word	0x00000008


	//----- nvinfo : EIATTR_MIN_STACK_SIZE
	.align		4
.L_5:
        /*0018*/ 	.byte	0x04, 0x12
        /*001a*/ 	.short	(.L_7 - .L_6)
	.align		4
.L_6:
        /*001c*/ 	.word	index@(_Z21shfl_xor_sync_examplev)
        /*0020*/ 	.word	0x00000008
.L_7:


//--------------------- .nv.compat                --------------------------
	.section	.nv.compat,"",@"SHT_CUDA_COMPAT_INFO"
	.align	4
        /*0000*/ 	.byte	0x02, 0x09, 0x00, 0x00, 0x02, 0x02, 0x01, 0x00, 0x02, 0x05, 0x05, 0x00, 0x03, 0x07, 0x01, 0x01
        /*0010*/ 	.byte	0x02, 0x03, 0x00, 0x00, 0x02, 0x06, 0x01, 0x00, 0x04, 0x0b, 0x08, 0x00, 0x09, 0x00, 0x00, 0x00
        /*0020*/ 	.byte	0x00, 0x00, 0x00, 0x00


//--------------------- .nv.info._Z21shfl_xor_sync_examplev --------------------------
	.section	.nv.info._Z21shfl_xor_sync_examplev,"",@"SHT_CUDA_INFO"
	.sectionflags	@""
	.align	4


	//----- nvinfo : EIATTR_CUDA_API_VERSION
	.align		4
        /*0000*/ 	.byte	0x04, 0x37
        /*0002*/ 	.short	(.L_9 - .L_8)
.L_8:
        /*0004*/ 	.word	0x00000082


	//----- nvinfo : EIATTR_SPARSE_MMA_MASK
	.align		4
.L_9:
        /*0008*/ 	.byte	0x03, 0x50
        /*000a*/ 	.short	0x0000


	//----- nvinfo : EIATTR_MAXREG_COUNT
	.align		4
        /*000c*/ 	.byte	0x03, 0x1b
        /*000e*/ 	.short	0x00ff


	//----- nvinfo : EIATTR_EXTERNS
	.align		4
        /*0010*/ 	.byte	0x04, 0x0f
        /*0012*/ 	.short	(.L_11 - .L_10)


	//   ....[0]....
	.align		4
.L_10:
        /*0014*/ 	.word	index@(vprintf)


	//----- nvinfo : EIATTR_MERCURY_ISA_VERSION
	.align		4
.L_11:
        /*0018*/ 	.byte	0x03, 0x5f
        /*001a*/ 	.short	0x0101


	//----- nvinfo : EIATTR_COOP_GROUP_MASK_REGIDS
	.align		4
        /*001c*/ 	.byte	0x04, 0x29
        /*001e*/ 	.short	(.L_13 - .L_12)


	//   ....[0]....
.L_12:
        /*0020*/ 	.word	0xffffffff


	//   ....[1]....
        /*0024*/ 	.word	0x0500000f


	//----- nvinfo : EIATTR_COOP_GROUP_INSTR_OFFSETS
	.align		4
.L_13:
        /*0028*/ 	.byte	0x04, 0x28
        /*002a*/ 	.short	(.L_15 - .L_14)


	//   ....[0]....
.L_14:
        /*002c*/ 	.word	0x00000140


	//   ....[1]....
        /*0030*/ 	.word	0x00000240


	//----- nvinfo : EIATTR_VRC_CTA_INIT_COUNT
	.align		4
.L_15:
        /*0034*/ 	.byte	0x02, 0x4a
	.zero		1
	.zero		1


	//----- nvinfo : EIATTR_SYSCALL_OFFSETS
	.align		4
        /*0038*/ 	.byte	0x04, 0x46
        /*003a*/ 	.short	(.L_17 - .L_16)


	//   ....[0]....
.L_16:
        /*003c*/ 	.word	0x00000110


	//   ....[1]....
        /*0040*/ 	.word	0x000001d0


	//----- nvinfo : EIATTR_EXIT_INSTR_OFFSETS
	.align		4
.L_17:
        /*0044*/ 	.byte	0x04, 0x1c
        /*0046*/ 	.short	(.L_19 - .L_18)


	//   ....[0]....
.L_18:
        /*0048*/ 	.word	0x000001e0


	//----- nvinfo : EIATTR_SW_WAR
	.align		4
.L_19:
        /*004c*/ 	.byte	0x04, 0x36
        /*004e*/ 	.short	(.L_21 - .L_20)
.L_20:
        /*0050*/ 	.word	0x00000008
.L_21:


//--------------------- .nv.callgraph             --------------------------
	.section	.nv.callgraph,"",@"SHT_CUDA_CALLGRAPH"
	.align	4
	.sectionentsize	8
	.align		4
        /*0000*/ 	.word	0x00000000
	.align		4
        /*0004*/ 	.word	0xffffffff
	.align		4
        /*0008*/ 	.word	index@(_Z21shfl_xor_sync_examplev)
	.align		4
        /*000c*/ 	.word	index@(vprintf)
	.align		4
        /*0010*/ 	.word	0x00000000
	.align		4
        /*0014*/ 	.word	0xfffffffe
	.align		4
        /*0018*/ 	.word	0x00000000
	.align		4
        /*001c*/ 	.word	0xfffffffd
	.align		4
        /*0020*/ 	.word	0x00000000
	.align		4
        /*0024*/ 	.word	0xfffffffc


//--------------------- .nv.constant4             --------------------------
	.section	.nv.constant4,"a",@progbits
	.align	8
	.align		8
.nv.constant4:
        /*0000*/ 	.dword	vprintf
	.align		8
        /*0008*/ 	.dword	$str
	.align		8
        /*0010*/ 	.dword	$str$1


//--------------------- .text._Z21shfl_xor_sync_examplev --------------------------
	.section	.text._Z21shfl_xor_sync_examplev,"ax",@progbits
	.align	128
        .global         _Z21shfl_xor_sync_examplev
        .type           _Z21shfl_xor_sync_examplev,@function
        .size           _Z21shfl_xor_sync_examplev,(.L_x_6 - _Z21shfl_xor_sync_examplev)
        .other          _Z21shfl_xor_sync_examplev,@"STO_CUDA_ENTRY STV_DEFAULT"
_Z21shfl_xor_sync_examplev:
.text._Z21shfl_xor_sync_examplev:
[----:B------:R-:W0:Y:S01]  /*0000*/  LDC R1, c[0x0][0x37c] ;  /* 0x0000df00ff017b82 */ /* 0x000e220000000800 */
[----:B------:R-:W1:Y:S01]  /*0010*/  S2R R16, SR_TID.X ;  /* 0x0000000000107919 */ /* 0x000e620000002100 */
[----:B------:R-:W2:Y:S01]  /*0020*/  LDCU UR4, c[0x0][0x2f8] ;  /* 0x00005f00ff0477ac */ /* 0x000ea20008000800 */
[----:B0-----:R-:W-:Y:S01]  /*0030*/  VIADD R1, R1, 0xfffffff8 ;  /* 0xfffffff801017836 */ /* 0x001fe20000000000 */
[----:B------:R-:W-:Y:S01]  /*0040*/  MOV R2, 0x0 ;  /* 0x0000000000027802 */ /* 0x000fe20000000f00 */
[----:B------:R-:W0:Y:S03]  /*0050*/  LDCU UR5, c[0x0][0x2fc] ;  /* 0x00005f80ff0577ac */ /* 0x000e260008000800 */
[----:B------:R3:W4:Y:S01]  /*0060*/  LDC.64 R8, c[0x4][R2] ;  /* 0x0100000002087b82 */ /* 0x0007220000000a00 */
[----:B------:R-:W5:Y:S01]  /*0070*/  LDCU.64 UR6, c[0x4][0x8] ;  /* 0x01000100ff0677ac */ /* 0x000f620008000a00 */
[----:B--2---:R-:W-:-:S04]  /*0080*/  IADD3 R18, P0, PT, R1, UR4, RZ ;  /* 0x0000000401127c10 */ /* 0x004fc8000ff1e0ff */
[----:B0-----:R-:W-:Y:S02]  /*0090*/  IADD3.X R19, PT, PT, RZ, UR5, RZ, P0, !PT ;  /* 0x00000005ff137c10 */ /* 0x001fe400087fe4ff */
[----:B------:R-:W-:Y:S01]  /*00a0*/  MOV R6, R18 ;  /* 0x0000001200067202 */ /* 0x000fe20000000f00 */
[----:B-----5:R-:W-:Y:S02]  /*00b0*/  IMAD.U32 R4, RZ, RZ, UR6 ;  /* 0x00000006ff047e24 */ /* 0x020fe4000f8e00ff */
[----:B------:R-:W-:Y:S02]  /*00c0*/  IMAD.U32 R5, RZ, RZ, UR7 ;  /* 0x00000007ff057e24 */ /* 0x000fe4000f8e00ff */
[----:B------:R-:W-:Y:S02]  /*00d0*/  IMAD.MOV.U32 R7, RZ, RZ, R19 ;  /* 0x000000ffff077224 */ /* 0x000fe400078e0013 */
[----:B-1----:R-:W-:-:S05]  /*00e0*/  IMAD.MOV.U32 R17, RZ, RZ, R16 ;  /* 0x000000ffff117224 */ /* 0x002fca00078e0010 */
[----:B------:R3:W-:Y:S02]  /*00f0*/  STL.64 [R1], R16 ;  /* 0x0000001001007387 */ /* 0x0007e40000100a00 */
[----:B------:R-:W-:-:S07]  /*0100*/  LEPC R20, `(.L_x_0) ;  /* 0x000000001014794e */ /* 0x000fce0000000000 */
[----:B---34-:R-:W-:Y:S05]  /*0110*/  CALL.ABS.NOINC R8 ;  /* 0x0000000008007343 */ /* 0x018fea0003c00000 */
.L_x_0:
[----:B------:R-:W-:-:S03]  /*0120*/  UMOV UR4, 0xffffffff ;  /* 0xffffffff00047882 */ /* 0x000fc60000000000 */
[----:B------:R-:W-:Y:S05]  /*0130*/  BRA.DIV UR4, `(.L_x_1) ;  /* 0x00000002042c7947 */ /* 0x000fea000b800000 */
[----:B------:R0:W1:Y:S02]  /*0140*/  SHFL.BFLY PT, R17, R16, 0x2, 0x1f ;  /* 0x0c401f0010117f89 */ /* 0x00006400000e0000 */
.L_x_4:
[----:B------:R-:W2:Y:S01]  /*0150*/  LDC.64 R2, c[0x4][R2] ;  /* 0x0100000002027b82 */ /* 0x000ea20000000a00 */
[----:B-1----:R1:W-:Y:S01]  /*0160*/  STL.64 [R1], R16 ;  /* 0x0000001001007387 */ /* 0x0023e20000100a00 */
[----:B------:R-:W3:Y:S01]  /*0170*/  LDCU.64 UR4, c[0x4][0x10] ;  /* 0x01000200ff0477ac */ /* 0x000ee20008000a00 */
[----:B------:R-:W-:Y:S01]  /*0180*/  MOV R6, R18 ;  /* 0x0000001200067202 */ /* 0x000fe20000000f00 */
[----:B------:R-:W-:Y:S01]  /*0190*/  IMAD.MOV.U32 R7, RZ, RZ, R19 ;  /* 0x000000ffff077224 */ /* 0x000fe200078e0013 */
[----:B---3--:R-:W-:Y:S01]  /*01a0*/  MOV R4, UR4 ;  /* 0x0000000400047c02 */ /* 0x008fe20008000f00 */
[----:B------:R-:W-:-:S07]  /*01b0*/  IMAD.U32 R5, RZ, RZ, UR5 ;  /* 0x00000005ff057e24 */ /* 0x000fce000f8e00ff */
[----:B------:R-:W-:-:S07]  /*01c0*/  LEPC R20, `(.L_x_2) ;  /* 0x000000001014794e */ /* 0x000fce0000000000 */
[----:B012---:R-:W-:Y:S05]  /*01d0*/  CALL.ABS.NOINC R2 ;  /* 0x0000000002007343 */ /* 0x007fea0003c00000 */
.L_x_2:
[----:B------:R-:W-:Y:S05]  /*01e0*/  EXIT ;  /* 0x000000000000794d */ /* 0x000fea0003800000 */
.L_x_1:
[----:B------:R-:W-:Y:S01]  /*01f0*/  HFMA2 R11, -RZ, RZ, 0, 1.847743988037109375e-06 ;  /* 0x0000001fff0b7431 */ /* 0x000fe200000001ff */
[----:B------:R-:W-:Y:S01]  /*0200*/  MOV R13, R16 ;  /* 0x00000010000d7202 */ /* 0x000fe20000000f00 */
[----:B------:R-:W-:Y:S02]  /*0210*/  IMAD.MOV.U32 R12, RZ, RZ, 0x2 ;  /* 0x00000002ff0c7424 */ /* 0x000fe400078e00ff */
[----:B------:R-:W-:-:S07]  /*0220*/  IMAD.MOV.U32 R15, RZ, RZ, -0x1 ;  /* 0xffffffffff0f7424 */ /* 0x000fce00078e00ff */
[----:B------:R-:W-:Y:S05]  /*0230*/  WARPSYNC.COLLECTIVE R15, `(.L_x_3) ;  /* 0x000000000f087348 */ /* 0x000fea0003c00000 */
[----:B------:R0:W1:Y:S02]  /*0240*/  SHFL.BFLY P6, R14, R13, R12, R11 ;  /* 0x0c00000c0d0e7389 */ /* 0x00006400000c000b */
[----:B01----:R-:W-:Y:S05]  /*0250*/  ENDCOLLECTIVE ;  /* 0x000000000000791b */ /* 0x003fea0003800000 */
.L_x_3:
[----:B------:R-:W-:Y:S01]  /*0260*/  MOV R17, R14 ;  /* 0x0000000e00117202 */ /* 0x000fe20000000f00 */
[----:B------:R-:W-:Y:S06]  /*0270*/  BRA `(.L_x_4) ;  /* 0xfffffffc00b47947 */ /* 0x000fec000383ffff */
.L_x_5:
[----:B------:R-:W-:-:S00]  /*0280*/  BRA `(.L_x_5) ;  /* 0xfffffffc00fc7947 */ /* 0x000fc0000383ffff */
[----:B------:R-:W-:-:S00]  /*0290*/  NOP ;  /* 0x0000000000007918 */ /* 0x000fc00000000000 */
        /* <DEDUP_REMOVED lines=14> */
.L_x_6:


//--------------------- .nv.global.init           --------------------------
	.section	.nv.global.init,"aw",@progbits
.nv.global.init:
	.type		$str$1,@object
	.size		$str$1,($str - $str$1)
$str$1:
        /*0000*/ 	.byte	0x41, 0x66, 0x74, 0x65, 0x72, 0x20, 0x5f, 0x5f, 0x73, 0x68, 0x66, 0x6c, 0x5f, 0x78, 0x6f, 0x72
        /*0010*/ 	.byte	0x5f, 0x73, 0x79, 0x6e, 0x63, 0x3a, 0x20, 0x54, 0x68, 0x72, 0x65, 0x61, 0x64, 0x20, 0x25, 0x64
        /*0020*/ 	.byte	0x20, 0x68, 0x61, 0x73, 0x20, 0x76, 0x61, 0x6c, 0x75, 0x65, 0x20, 0x25, 0x64, 0x0a, 0x00
	.type		$str,@object
	.size		$str,(.L_0 - $str)
$str:
        /*002f*/ 	.byte	0x42, 0x65, 0x66, 0x6f, 0x72, 0x65, 0x20, 0x5f, 0x5f, 0x73, 0x68, 0x66, 0x6c, 0x5f, 0x78, 0x6f
        /*003f*/ 	.byte	0x72, 0x5f, 0x73, 0x79, 0x6e, 0x63, 0x3a, 0x20, 0x54, 0x68, 0x72, 0x65, 0x61, 0x64, 0x20, 0x25
        /*004f*/ 	.byte	0x64, 0x20, 0x68, 0x61, 0x73, 0x20, 0x76, 0x61, 0x6c, 0x75, 0x65, 0x20, 0x25, 0x64, 0x0a, 0x00
.L_0:


//--------------------- .nv.shared.reserved.0     --------------------------
	.section	.nv.shared.reserved.0,"aw",@nobits
	.weak		__nv_reservedSMEM_offset_0_alias
	.size		__nv_reservedSMEM_offset_0_alias, 0, 64
	.other		__nv_reservedSMEM_offset_0_alias,@"STO_CUDA_RESERVED_SHARED STV_DEFAULT"
__nv_reservedSMEM_offset_0_alias:
	.zero		0
	.zero		64


//--------------------- .nv.constant0._Z21shfl_xor_sync_examplev --------------------------
	.section	.nv.constant0._Z21shfl_xor_sync_examplev,"a",@progbits
	.sectionflags	@""
	.align	4
.nv.constant0._Z21shfl_xor_sync_examplev:
	.zero		896


//--------------------- SYMBOLS --------------------------

	.type		.nv.reservedSmem.offset0,@object
	.size		.nv.reservedSmem.offset0,0x4
	.type		vprintf,@function
